	.headerflags	@"EF_CUDA_TEXMODE_UNIFIED EF_CUDA_64BIT_ADDRESS EF_CUDA_ACCELERATORS EF_CUDA_SM90 EF_CUDA_VIRTUAL_SM(EF_CUDA_SM90)"
	.elftype	@"ET_EXEC"


//--------------------- .nv.info                  --------------------------
	.section	.nv.info,"",@"SHT_CUDA_INFO"
	.align	4


	//----- nvinfo : EIATTR_REGCOUNT
	.align		4
        /*0000*/ 	.byte	0x04, 0x2f
        /*0002*/ 	.short	(.L_3 - .L_2)
	.align		4
.L_2:
        /*0004*/ 	.word	index@(triton_poi_fused__native_batch_norm_legit_no_training_mul_sigmoid_1)
        /*0008*/ 	.word	0x00000013


	//----- nvinfo : EIATTR_MIN_STACK_SIZE
	.align		4
.L_3:
        /*000c*/ 	.byte	0x04, 0x12
        /*000e*/ 	.short	(.L_5 - .L_4)
	.align		4
.L_4:
        /*0010*/ 	.word	index@(triton_poi_fused__native_batch_norm_legit_no_training_mul_sigmoid_1)
        /*0014*/ 	.word	0x00000000


	//----- nvinfo : EIATTR_FRAME_SIZE
	.align		4
.L_5:
        /*0018*/ 	.byte	0x04, 0x11
        /*001a*/ 	.short	(.L_7 - .L_6)
	.align		4
.L_6:
        /*001c*/ 	.word	index@(triton_poi_fused__native_batch_norm_legit_no_training_mul_sigmoid_1)
        /*0020*/ 	.word	0x00000000


	//----- nvinfo : EIATTR_MIN_STACK_SIZE
	.align		4
.L_7:
        /*0024*/ 	.byte	0x04, 0x12
        /*0026*/ 	.short	(.L_9 - .L_8)
	.align		4
.L_8:
        /*0028*/ 	.word	index@(triton_poi_fused__native_batch_norm_legit_no_training_mul_sigmoid_1)
        /*002c*/ 	.word	0x00000000
.L_9:


//--------------------- .nv.info.triton_poi_fused__native_batch_norm_legit_no_training_mul_sigmoid_1 --------------------------
	.section	.nv.info.triton_poi_fused__native_batch_norm_legit_no_training_mul_sigmoid_1,"",@"SHT_CUDA_INFO"
	.sectionflags	@""
	.align	4


	//----- nvinfo : EIATTR_CUDA_API_VERSION
	.align		4
        /*0000*/ 	.byte	0x04, 0x37
        /*0002*/ 	.short	(.L_11 - .L_10)
.L_10:
        /*0004*/ 	.word	0x0000007c


	//----- nvinfo : EIATTR_KPARAM_INFO
	.align		4
.L_11:
        /*0008*/ 	.byte	0x04, 0x17
        /*000a*/ 	.short	(.L_13 - .L_12)
.L_12:
        /*000c*/ 	.word	0x00000000
        /*0010*/ 	.short	0x0006
        /*0012*/ 	.short	0x0030
        /*0014*/ 	.byte	0x00, 0xf0, 0x11, 0x00


	//----- nvinfo : EIATTR_KPARAM_INFO
	.align		4
.L_13:
        /*0018*/ 	.byte	0x04, 0x17
        /*001a*/ 	.short	(.L_15 - .L_14)
.L_14:
        /*001c*/ 	.word	0x00000000
        /*0020*/ 	.short	0x0005
        /*0022*/ 	.short	0x0028
        /*0024*/ 	.byte	0x00, 0xf4, 0x21, 0x00


	//----- nvinfo : EIATTR_KPARAM_INFO
	.align		4
.L_15:
        /*0028*/ 	.byte	0x04, 0x17
        /*002a*/ 	.short	(.L_17 - .L_16)
.L_16:
        /*002c*/ 	.word	0x00000000
        /*0030*/ 	.short	0x0004
        /*0032*/ 	.short	0x0020
        /*0034*/ 	.byte	0x00, 0xf4, 0x21, 0x00


	//----- nvinfo : EIATTR_KPARAM_INFO
	.align		4
.L_17:
        /*0038*/ 	.byte	0x04, 0x17
        /*003a*/ 	.short	(.L_19 - .L_18)
.L_18:
        /*003c*/ 	.word	0x00000000
        /*0040*/ 	.short	0x0003
        /*0042*/ 	.short	0x0018
        /*0044*/ 	.byte	0x00, 0xf4, 0x21, 0x00


	//----- nvinfo : EIATTR_KPARAM_INFO
	.align		4
.L_19:
        /*0048*/ 	.byte	0x04, 0x17
        /*004a*/ 	.short	(.L_21 - .L_20)
.L_20:
        /*004c*/ 	.word	0x00000000
        /*0050*/ 	.short	0x0002
        /*0052*/ 	.short	0x0010
        /*0054*/ 	.byte	0x00, 0xf4, 0x21, 0x00


	//----- nvinfo : EIATTR_KPARAM_INFO
	.align		4
.L_21:
        /*0058*/ 	.byte	0x04, 0x17
        /*005a*/ 	.short	(.L_23 - .L_22)
.L_22:
        /*005c*/ 	.word	0x00000000
        /*0060*/ 	.short	0x0001
        /*0062*/ 	.short	0x0008
        /*0064*/ 	.byte	0x00, 0xf4, 0x21, 0x00


	//----- nvinfo : EIATTR_KPARAM_INFO
	.align		4
.L_23:
        /*0068*/ 	.byte	0x04, 0x17
        /*006a*/ 	.short	(.L_25 - .L_24)
.L_24:
        /*006c*/ 	.word	0x00000000
        /*0070*/ 	.short	0x0000
        /*0072*/ 	.short	0x0000
        /*0074*/ 	.byte	0x00, 0xf4, 0x21, 0x00


	//----- nvinfo : EIATTR_SPARSE_MMA_MASK
	.align		4
.L_25:
        /*0078*/ 	.byte	0x03, 0x50
        /*007a*/ 	.short	0x0000


	//----- nvinfo : EIATTR_MAXREG_COUNT
	.align		4
        /*007c*/ 	.byte	0x03, 0x1b
        /*007e*/ 	.short	0x00ff


	//----- nvinfo : EIATTR_EXIT_INSTR_OFFSETS
	.align		4
        /*0080*/ 	.byte	0x04, 0x1c
        /*0082*/ 	.short	(.L_27 - .L_26)


	//   ....[0]....
.L_26:
        /*0084*/ 	.word	0x000003d0


	//   ....[1]....
        /*0088*/ 	.word	0x000003f0


	//----- nvinfo : EIATTR_REQNTID
	.align		4
.L_27:
        /*008c*/ 	.byte	0x04, 0x10
        /*008e*/ 	.short	(.L_29 - .L_28)
.L_28:
        /*0090*/ 	.word	0x00000080
        /*0094*/ 	.word	0x00000001
        /*0098*/ 	.word	0x00000001


	//----- nvinfo : EIATTR_CBANK_PARAM_SIZE
	.align		4
.L_29:
        /*009c*/ 	.byte	0x03, 0x19
        /*009e*/ 	.short	0x0034


	//----- nvinfo : EIATTR_PARAM_CBANK
	.align		4
        /*00a0*/ 	.byte	0x04, 0x0a
        /*00a2*/ 	.short	(.L_31 - .L_30)
	.align		4
.L_30:
        /*00a4*/ 	.word	index@(.nv.constant0.triton_poi_fused__native_batch_norm_legit_no_training_mul_sigmoid_1)
        /*00a8*/ 	.short	0x0210
        /*00aa*/ 	.short	0x0034


	//----- nvinfo : EIATTR_SW_WAR
	.align		4
.L_31:
        /*00ac*/ 	.byte	0x04, 0x36
        /*00ae*/ 	.short	(.L_33 - .L_32)
.L_32:
        /*00b0*/ 	.word	0x00000008
.L_33:


//--------------------- .nv.callgraph             --------------------------
	.section	.nv.callgraph,"",@"SHT_CUDA_CALLGRAPH"
	.align	4
	.sectionentsize	8
	.align		4
        /*0000*/ 	.word	0x00000000
	.align		4
        /*0004*/ 	.word	0xffffffff
	.align		4
        /*0008*/ 	.word	0x00000000
	.align		4
        /*000c*/ 	.word	0xfffffffe
	.align		4
        /*0010*/ 	.word	0x00000000
	.align		4
        /*0014*/ 	.word	0xfffffffd
	.align		4
        /*0018*/ 	.word	0x00000000
	.align		4
        /*001c*/ 	.word	0xfffffffc


//--------------------- .nv.constant4             --------------------------
	.section	.nv.constant4,"a",@progbits
	.align	8
	.align		8
.nv.constant4:
        /*0000*/ 	.dword	_$_str
	.align		8
        /*0008*/ 	.dword	_$_str_$_2


//--------------------- .text.triton_poi_fused__native_batch_norm_legit_no_training_mul_sigmoid_1 --------------------------
	.section	.text.triton_poi_fused__native_batch_norm_legit_no_training_mul_sigmoid_1,"ax",@progbits
	.align	128
        .global         triton_poi_fused__native_batch_norm_legit_no_training_mul_sigmoid_1
        .type           triton_poi_fused__native_batch_norm_legit_no_training_mul_sigmoid_1,@function
        .size           triton_poi_fused__native_batch_norm_legit_no_training_mul_sigmoid_1,(.L_x_1 - triton_poi_fused__native_batch_norm_legit_no_training_mul_sigmoid_1)
        .other          triton_poi_fused__native_batch_norm_legit_no_training_mul_sigmoid_1,@"STO_CUDA_ENTRY STV_DEFAULT"
triton_poi_fused__native_batch_norm_legit_no_training_mul_sigmoid_1:
.text.triton_poi_fused__native_batch_norm_legit_no_training_mul_sigmoid_1:
[----:B------:R-:W0:Y:S01]  /*0000*/  LDC R1, c[0x0][0x28] ;  /* 0x00000a00ff017b82 */ /* 0x000e220000000800 */
[----:B------:R-:W1:Y:S07]  /*0010*/  S2R R0, SR_TID.X ;  /* 0x0000000000007919 */ /* 0x000e6e0000002100 */
[----:B------:R-:W2:Y:S01]  /*0020*/  LDC.64 R6, c[0x0][0x228] ;  /* 0x00008a00ff067b82 */ /* 0x000ea20000000a00 */
[----:B------:R-:W-:Y:S01]  /*0030*/  CS2R R14, SRZ ;  /* 0x00000000000e7805 */ /* 0x000fe2000001ff00 */
[----:B------:R-:W-:Y:S01]  /*0040*/  ULDC.64 UR4, c[0x0][0x208] ;  /* 0x0000820000047ab9 */ /* 0x000fe20000000a00 */
[----:B------:R-:W3:Y:S05]  /*0050*/  S2R R3, SR_CTAID.X ;  /* 0x0000000000037919 */ /* 0x000eea0000002500 */
[----:B------:R-:W4:Y:S08]  /*0060*/  LDC.64 R4, c[0x0][0x220] ;  /* 0x00008800ff047b82 */ /* 0x000f300000000a00 */
[----:B------:R-:W5:Y:S08]  /*0070*/  LDC.64 R8, c[0x0][0x230] ;  /* 0x00008c00ff087b82 */ /* 0x000f700000000a00 */
[----:B------:R-:W5:Y:S01]  /*0080*/  LDC.64 R10, c[0x0][0x238] ;  /* 0x00008e00ff0a7b82 */ /* 0x000f620000000a00 */
[----:B-1----:R-:W-:-:S02]  /*0090*/  LOP3.LUT R0, R0, 0x7f, RZ, 0xc0, !PT ;  /* 0x0000007f00007812 */ /* 0x002fc400078ec0ff */
[----:B---3--:R-:W-:Y:S02]  /*00a0*/  SHF.R.S32.HI R2, RZ, 0x18, R3 ;  /* 0x00000018ff027819 */ /* 0x008fe40000011403 */
[----:B------:R-:W-:Y:S02]  /*00b0*/  LEA R0, R3, R0, 0x7 ;  /* 0x0000000003007211 */ /* 0x000fe400078e38ff */
[----:B------:R-:W-:Y:S02]  /*00c0*/  SGXT R3, R2, 0x1 ;  /* 0x000000010203781a */ /* 0x000fe40000000200 */
[----:B------:R-:W-:Y:S02]  /*00d0*/  ISETP.GE.AND P0, PT, R0, 0x80, PT ;  /* 0x000000800000780c */ /* 0x000fe40003f06270 */
[----:B------:R-:W-:-:S04]  /*00e0*/  LEA.HI R3, R3, R0, RZ, 0x4 ;  /* 0x0000000003037211 */ /* 0x000fc800078f20ff */
[----:B------:R-:W-:-:S04]  /*00f0*/  SHF.R.S32.HI R2, RZ, 0x4, R3 ;  /* 0x00000004ff027819 */ /* 0x000fc80000011403 */
[----:B------:R-:W-:-:S04]  /*0100*/  LEA.HI R3, R3, R2, RZ, 0x1 ;  /* 0x0000000203037211 */ /* 0x000fc800078f08ff */
[----:B------:R-:W-:-:S04]  /*0110*/  LOP3.LUT R3, R3, 0xfffffffe, RZ, 0xc0, !PT ;  /* 0xfffffffe03037812 */ /* 0x000fc800078ec0ff */
[----:B------:R-:W-:Y:S02]  /*0120*/  IADD3 R13, R2, -R3, RZ ;  /* 0x80000003020d7210 */ /* 0x000fe40007ffe0ff */
[----:B------:R-:W1:Y:S03]  /*0130*/  LDC.64 R2, c[0x0][0x218] ;  /* 0x00008600ff027b82 */ /* 0x000e660000000a00 */
[----:B--2---:R-:W-:-:S05]  /*0140*/  IMAD.WIDE R6, R13, 0x4, R6 ;  /* 0x000000040d067825 */ /* 0x004fca00078e0206 */
[----:B------:R5:W2:Y:S01]  /*0150*/  @!P0 LDG.E.EL R14, desc[UR4][R6.64] ;  /* 0x00000004060e8981 */ /* 0x000aa2000c2e1900 */
[----:B------:R-:W-:Y:S01]  /*0160*/  HFMA2.MMA R12, -RZ, RZ, 0, 0 ;  /* 0x00000000ff0c7435 */ /* 0x000fe200000001ff */
[----:B----4-:R-:W-:-:S05]  /*0170*/  IMAD.WIDE R4, R13, 0x4, R4 ;  /* 0x000000040d047825 */ /* 0x010fca00078e0204 */
[----:B------:R-:W3:Y:S01]  /*0180*/  @!P0 LDG.E.EL R15, desc[UR4][R4.64] ;  /* 0x00000004040f8981 */ /* 0x000ee2000c2e1900 */
[----:B-----5:R-:W-:-:S04]  /*0190*/  IMAD.WIDE R6, R13, 0x4, R8 ;  /* 0x000000040d067825 */ /* 0x020fc800078e0208 */
[----:B-1----:R-:W-:-:S04]  /*01a0*/  IMAD.WIDE R2, R0, 0x4, R2 ;  /* 0x0000000400027825 */ /* 0x002fc800078e0202 */
[----:B0-----:R-:W-:Y:S01]  /*01b0*/  IMAD.WIDE R8, R13, 0x4, R10 ;  /* 0x000000040d087825 */ /* 0x001fe200078e020a */
[----:B------:R0:W3:Y:S01]  /*01c0*/  @!P0 LDG.E R12, desc[UR4][R2.64] ;  /* 0x00000004020c8981 */ /* 0x0000e2000c1e1900 */
[----:B------:R-:W-:-:S06]  /*01d0*/  CS2R R10, SRZ ;  /* 0x00000000000a7805 */ /* 0x000fcc000001ff00 */
[----:B------:R-:W4:Y:S04]  /*01e0*/  @!P0 LDG.E.EL R10, desc[UR4][R6.64] ;  /* 0x00000004060a8981 */ /* 0x000f28000c2e1900 */
[----:B------:R-:W4:Y:S01]  /*01f0*/  @!P0 LDG.E.EL R11, desc[UR4][R8.64] ;  /* 0x00000004080b8981 */ /* 0x000f22000c2e1900 */
[----:B------:R-:W-:Y:S01]  /*0200*/  MOV R16, 0x3e800000 ;  /* 0x3e80000000107802 */ /* 0x000fe20000000f00 */
[----:B--2---:R-:W-:-:S04]  /*0210*/  FADD R14, R14, 0.0010000000474974513054 ;  /* 0x3a83126f0e0e7421 */ /* 0x004fc80000000000 */
[----:B------:R-:W1:Y:S02]  /*0220*/  MUFU.SQRT R13, R14 ;  /* 0x0000000e000d7308 */ /* 0x000e640000002000 */
[C---:B-1----:R-:W-:Y:S02]  /*0230*/  FSETP.GT.AND P1, PT, R13.reuse, 8.50705917302346158658e+37, PT ;  /* 0x7e8000000d00780b */ /* 0x042fe40003f24000 */
[----:B------:R-:W-:-:S11]  /*0240*/  FSETP.GEU.AND P2, PT, R13, 1.175494350822287508e-38, PT ;  /* 0x008000000d00780b */ /* 0x000fd60003f4e000 */
[----:B------:R-:W-:-:S04]  /*0250*/  @P1 FMUL R13, R13, 0.25 ;  /* 0x3e8000000d0d1820 */ /* 0x000fc80000400000 */
[----:B------:R-:W-:-:S06]  /*0260*/  @!P2 FMUL R13, R13, 16777216 ;  /* 0x4b8000000d0da820 */ /* 0x000fcc0000400000 */
[----:B------:R-:W1:Y:S01]  /*0270*/  MUFU.RCP R13, R13 ;  /* 0x0000000d000d7308 */ /* 0x000e620000001000 */
[----:B0-----:R-:W-:Y:S01]  /*0280*/  FSEL R2, R16, 1, P1 ;  /* 0x3f80000010027808 */ /* 0x001fe20000800000 */
[----:B---3--:R-:W-:-:S04]  /*0290*/  FADD R12, -R15, R12 ;  /* 0x0000000c0f0c7221 */ /* 0x008fc80000000100 */
[----:B------:R-:W-:-:S04]  /*02a0*/  @!P2 FMUL R2, R2, 16777216 ;  /* 0x4b8000000202a820 */ /* 0x000fc80000400000 */
[----:B-1----:R-:W-:-:S04]  /*02b0*/  FMUL R3, R13, R2 ;  /* 0x000000020d037220 */ /* 0x002fc80000400000 */
[----:B------:R-:W-:-:S04]  /*02c0*/  FMUL R12, R12, R3 ;  /* 0x000000030c0c7220 */ /* 0x000fc80000400000 */
[----:B----4-:R-:W-:-:S04]  /*02d0*/  FFMA R10, R12, R10, R11 ;  /* 0x0000000a0c0a7223 */ /* 0x010fc8000000000b */
[----:B------:R-:W-:-:S04]  /*02e0*/  FADD R2, RZ, -R10 ;  /* 0x8000000aff027221 */ /* 0x000fc80000000000 */
[----:B------:R-:W-:-:S05]  /*02f0*/  FMUL R4, R2, 1.4426950216293334961 ;  /* 0x3fb8aa3b02047820 */ /* 0x000fca0000400000 */
[----:B------:R-:W-:-:S13]  /*0300*/  FSETP.GEU.AND P1, PT, R4, -126, PT ;  /* 0xc2fc00000400780b */ /* 0x000fda0003f2e000 */
[----:B------:R-:W-:-:S04]  /*0310*/  @!P1 FMUL R4, R4, 0.5 ;  /* 0x3f00000004049820 */ /* 0x000fc80000400000 */
[----:B------:R-:W0:Y:S02]  /*0320*/  MUFU.EX2 R2, R4 ;  /* 0x0000000400027308 */ /* 0x000e240000000800 */
[----:B0-----:R-:W-:-:S04]  /*0330*/  @!P1 FMUL R2, R2, R2 ;  /* 0x0000000202029220 */ /* 0x001fc80000400000 */
[----:B------:R-:W-:Y:S02]  /*0340*/  FADD R5, R2, 1 ;  /* 0x3f80000002057421 */ /* 0x000fe40000000000 */
[----:B------:R-:W0:Y:S03]  /*0350*/  LDC.64 R2, c[0x0][0x210] ;  /* 0x00008400ff027b82 */ /* 0x000e260000000a00 */
[----:B------:R-:W-:-:S13]  /*0360*/  FSETP.GT.AND P1, PT, R5, 8.50705917302346158658e+37, PT ;  /* 0x7e8000000500780b */ /* 0x000fda0003f24000 */
[----:B------:R-:W-:-:S06]  /*0370*/  @P1 FMUL R5, R5, 0.25 ;  /* 0x3e80000005051820 */ /* 0x000fcc0000400000 */
[----:B------:R-:W1:Y:S01]  /*0380*/  MUFU.RCP R5, R5 ;  /* 0x0000000500057308 */ /* 0x000e620000001000 */
[----:B------:R-:W-:Y:S01]  /*0390*/  FSEL R6, R16, 1, P1 ;  /* 0x3f80000010067808 */ /* 0x000fe20000800000 */
[----:B0-----:R-:W-:-:S04]  /*03a0*/  IMAD.WIDE R2, R0, 0x4, R2 ;  /* 0x0000000400027825 */ /* 0x001fc800078e0202 */
[----:B-1----:R-:W-:-:S04]  /*03b0*/  FMUL R7, R5, R6 ;  /* 0x0000000605077220 */ /* 0x002fc80000400000 */
[----:B------:R-:W-:Y:S01]  /*03c0*/  FMUL R7, R10, R7 ;  /* 0x000000070a077220 */ /* 0x000fe20000400000 */
[----:B------:R-:W-:Y:S06]  /*03d0*/  @P0 EXIT ;  /* 0x000000000000094d */ /* 0x000fec0003800000 */
[----:B------:R-:W-:Y:S01]  /*03e0*/  STG.E desc[UR4][R2.64], R7 ;  /* 0x0000000702007986 */ /* 0x000fe2000c101904 */
[----:B------:R-:W-:Y:S05]  /*03f0*/  EXIT ;  /* 0x000000000000794d */ /* 0x000fea0003800000 */
.L_x_0:
[----:B------:R-:W-:-:S00]  /*0400*/  BRA `(.L_x_0) ;  /* 0xfffffffc00fc7947 */ /* 0x000fc0000383ffff */
[----:B------:R-:W-:-:S00]  /*0410*/  NOP ;  /* 0x0000000000007918 */ /* 0x000fc00000000000 */
        /* <DEDUP_REMOVED lines=14> */
.L_x_1:


//--------------------- .nv.global.init           --------------------------
	.section	.nv.global.init,"aw",@progbits
.nv.global.init:
	.type		_$_str,@object
	.size		_$_str,(_$_str_$_2 - _$_str)
_$_str:
        /*0000*/ 	.byte	0x5f, 0x5f, 0x43, 0x55, 0x44, 0x41, 0x5f, 0x46, 0x54, 0x5a, 0x00
	.type		_$_str_$_2,@object
	.size		_$_str_$_2,(.L_1 - _$_str_$_2)
_$_str_$_2:
        /*000b*/ 	.byte	0x5f, 0x5f, 0x43, 0x55, 0x44, 0x41, 0x5f, 0x50, 0x52, 0x45, 0x43, 0x5f, 0x53, 0x51, 0x52, 0x54
        /*001b*/ 	.byte	0x00
.L_1:


//--------------------- .nv.constant0.triton_poi_fused__native_batch_norm_legit_no_training_mul_sigmoid_1 --------------------------
	.section	.nv.constant0.triton_poi_fused__native_batch_norm_legit_no_training_mul_sigmoid_1,"a",@progbits
	.sectionflags	@""
	.align	4
.nv.constant0.triton_poi_fused__native_batch_norm_legit_no_training_mul_sigmoid_1:
	.zero		580
